//
// Generated by NVIDIA NVVM Compiler
//
// Compiler Build ID: CL-36424714
// Cuda compilation tools, release 13.0, V13.0.88
// Based on NVVM 20.0.0
//

.version 9.0
.target sm_100
.address_size 64

	// .globl	_Z11dummyKernelv
.extern .func  (.param .b32 func_retval0) vprintf
(
	.param .b64 vprintf_param_0,
	.param .b64 vprintf_param_1
)
;
.global .align 1 .b8 $str[11] = {84, 104, 114, 101, 97, 100, 32, 37, 100, 10};

.visible .entry _Z11dummyKernelv()
{
	.local .align 8 .b8 	__local_depot0[8];
	.reg .b64 	%SP;
	.reg .b64 	%SPL;
	.reg .pred 	%p<2>;
	.reg .b32 	%r<7>;
	.reg .b64 	%rd<5>;

	mov.u64 	%SPL, __local_depot0;
	cvta.local.u64 	%SP, %SPL;
	mov.u32 	%r2, %ctaid.x;
	mov.u32 	%r3, %ntid.x;
	mov.u32 	%r4, %tid.x;
	mad.lo.s32 	%r1, %r2, %r3, %r4;
	setp.gt.s32 	%p1, %r1, 9;
	@%p1 bra 	$L__BB0_2;
	add.u64 	%rd1, %SP, 0;
	add.u64 	%rd2, %SPL, 0;
	st.local.u32 	[%rd2], %r1;
	mov.u64 	%rd3, $str;
	cvta.global.u64 	%rd4, %rd3;
	{ // callseq 0, 0
	.param .b64 param0;
	st.param.b64 	[param0], %rd4;
	.param .b64 param1;
	st.param.b64 	[param1], %rd1;
	.param .b32 retval0;
	call.uni (retval0), 
	vprintf, 
	(
	param0, 
	param1
	);
	ld.param.b32 	%r5, [retval0];
	} // callseq 0
$L__BB0_2:
	ret;

}


// ===== COMPILED SASS (sm_100) =====

	.target	sm_100

	.elftype	@"ET_EXEC"


//--------------------- .note.nv.tkinfo           --------------------------
	.section	.note.nv.tkinfo,"",@"SHT_NOTE"
	.sectionflags	@"SHF_NOTE_NV_TKINFO"
	.tkinfo
        /*0018*/ 	.word	0x00000002
        /*0030*/ 	.string	""
        /*0030*/ 	.string	"ptxas"
        /*0030*/ 	.string	"Cuda compilation tools, release 13.0, V13.0.88"
        /*0030*/ 	.string	"Build cuda_13.0.r13.0/compiler.36424714_0"
        /*0030*/ 	.string	"-arch sm_100 -m 64 "



//--------------------- .note.nv.cuinfo           --------------------------
	.section	.note.nv.cuinfo,"",@"SHT_NOTE"
	.sectionflags	@"SHF_NOTE_NV_CUINFO"
        /*0018*/ 	.short	0x0002
        /*001a*/ 	.short	0x0064
        /*001c*/ 	.short	0x0082
	.zero		2


//--------------------- .nv.info                  --------------------------
	.section	.nv.info,"",@"SHT_CUDA_INFO"
	.align	4


	//----- nvinfo : EIATTR_REGCOUNT
	.align		4
        /*0000*/ 	.byte	0x04, 0x2f
        /*0002*/ 	.short	(.L_2 - .L_1)
	.align		4
.L_1:
        /*0004*/ 	.word	index@(_Z11dummyKernelv)
        /*0008*/ 	.word	0x00000018


	//----- nvinfo : EIATTR_FRAME_SIZE
	.align		4
.L_2:
        /*000c*/ 	.byte	0x04, 0x11
        /*000e*/ 	.short	(.L_4 - .L_3)
	.align		4
.L_3:
        /*0010*/ 	.word	index@(_Z11dummyKernelv)
        /*0014*/ 	.word	0x00000008


	//----- nvinfo : EIATTR_MIN_STACK_SIZE
	.align		4
.L_4:
        /*0018*/ 	.byte	0x04, 0x12
        /*001a*/ 	.short	(.L_6 - .L_5)
	.align		4
.L_5:
        /*001c*/ 	.word	index@(_Z11dummyKernelv)
        /*0020*/ 	.word	0x00000008
.L_6:


//--------------------- .nv.compat                --------------------------
	.section	.nv.compat,"",@"SHT_CUDA_COMPAT_INFO"
	.align	4
        /*0000*/ 	.byte	0x02, 0x09, 0x00, 0x00, 0x02, 0x02, 0x01, 0x00, 0x02, 0x05, 0x05, 0x00, 0x03, 0x07, 0x01, 0x01
        /*0010*/ 	.byte	0x02, 0x03, 0x00, 0x00, 0x02, 0x06, 0x01, 0x00, 0x04, 0x0b, 0x08, 0x00, 0x09, 0x00, 0x00, 0x00
        /*0020*/ 	.byte	0x00, 0x00, 0x00, 0x00


//--------------------- .nv.info._Z11dummyKernelv --------------------------
	.section	.nv.info._Z11dummyKernelv,"",@"SHT_CUDA_INFO"
	.sectionflags	@""
	.align	4


	//----- nvinfo : EIATTR_CUDA_API_VERSION
	.align		4
        /*0000*/ 	.byte	0x04, 0x37
        /*0002*/ 	.short	(.L_8 - .L_7)
.L_7:
        /*0004*/ 	.word	0x00000082


	//----- nvinfo : EIATTR_SPARSE_MMA_MASK
	.align		4
.L_8:
        /*0008*/ 	.byte	0x03, 0x50
        /*000a*/ 	.short	0x0000


	//----- nvinfo : EIATTR_MAXREG_COUNT
	.align		4
        /*000c*/ 	.byte	0x03, 0x1b
        /*000e*/ 	.short	0x00ff


	//----- nvinfo : EIATTR_EXTERNS
	.align		4
        /*0010*/ 	.byte	0x04, 0x0f
        /*0012*/ 	.short	(.L_10 - .L_9)


	//   ....[0]....
	.align		4
.L_9:
        /*0014*/ 	.word	index@(vprintf)


	//----- nvinfo : EIATTR_MERCURY_ISA_VERSION
	.align		4
.L_10:
        /*0018*/ 	.byte	0x03, 0x5f
        /*001a*/ 	.short	0x0101


	//----- nvinfo : EIATTR_VRC_CTA_INIT_COUNT
	.align		4
        /*001c*/ 	.byte	0x02, 0x4a
	.zero		1
	.zero		1


	//----- nvinfo : EIATTR_SYSCALL_OFFSETS
	.align		4
        /*0020*/ 	.byte	0x04, 0x46
        /*0022*/ 	.short	(.L_12 - .L_11)


	//   ....[0]....
.L_11:
        /*0024*/ 	.word	0x00000130


	//----- nvinfo : EIATTR_EXIT_INSTR_OFFSETS
	.align		4
.L_12:
        /*0028*/ 	.byte	0x04, 0x1c
        /*002a*/ 	.short	(.L_14 - .L_13)


	//   ....[0]....
.L_13:
        /*002c*/ 	.word	0x000000b0


	//   ....[1]....
        /*0030*/ 	.word	0x00000140


	//----- nvinfo : EIATTR_CRS_STACK_SIZE
	.align		4
.L_14:
        /*0034*/ 	.byte	0x04, 0x1e
        /*0036*/ 	.short	(.L_16 - .L_15)
.L_15:
        /*0038*/ 	.word	0x00000000


	//----- nvinfo : EIATTR_SW_WAR
	.align		4
.L_16:
        /*003c*/ 	.byte	0x04, 0x36
        /*003e*/ 	.short	(.L_18 - .L_17)
.L_17:
        /*0040*/ 	.word	0x00000008
.L_18:


//--------------------- .nv.callgraph             --------------------------
	.section	.nv.callgraph,"",@"SHT_CUDA_CALLGRAPH"
	.align	4
	.sectionentsize	8
	.align		4
        /*0000*/ 	.word	0x00000000
	.align		4
        /*0004*/ 	.word	0xffffffff
	.align		4
        /*0008*/ 	.word	index@(_Z11dummyKernelv)
	.align		4
        /*000c*/ 	.word	index@(vprintf)
	.align		4
        /*0010*/ 	.word	0x00000000
	.align		4
        /*0014*/ 	.word	0xfffffffe
	.align		4
        /*0018*/ 	.word	0x00000000
	.align		4
        /*001c*/ 	.word	0xfffffffd
	.align		4
        /*0020*/ 	.word	0x00000000
	.align		4
        /*0024*/ 	.word	0xfffffffc


//--------------------- .nv.constant4             --------------------------
	.section	.nv.constant4,"a",@progbits
	.align	8
	.align		8
.nv.constant4:
        /*0000*/ 	.dword	vprintf
	.align		8
        /*0008*/ 	.dword	$str


//--------------------- .text._Z11dummyKernelv    --------------------------
	.section	.text._Z11dummyKernelv,"ax",@progbits
	.align	128
        .global         _Z11dummyKernelv
        .type           _Z11dummyKernelv,@function
        .size           _Z11dummyKernelv,(.L_x_2 - _Z11dummyKernelv)
        .other          _Z11dummyKernelv,@"STO_CUDA_ENTRY STV_DEFAULT"
_Z11dummyKernelv:
.text._Z11dummyKernelv:
[----:B------:R-:W0:Y:S01]  /*0000*/  LDC R1, c[0x0][0x37c] ;  /* 0x0000df00ff017b82 */ /* 0x000e220000000800 */
[----:B------:R-:W1:Y:S01]  /*0010*/  S2R R3, SR_TID.X ;  /* 0x0000000000037919 */ /* 0x000e620000002100 */
[----:B------:R-:W2:Y:S06]  /*0020*/  LDCU UR5, c[0x0][0x2fc] ;  /* 0x00005f80ff0577ac */ /* 0x000eac0008000800 */
[----:B------:R-:W1:Y:S01]  /*0030*/  S2UR UR6, SR_CTAID.X ;  /* 0x00000000000679c3 */ /* 0x000e620000002500 */
[----:B0-----:R-:W-:Y:S01]  /*0040*/  VIADD R1, R1, 0xfffffff8 ;  /* 0xfffffff801017836 */ /* 0x001fe20000000000 */
[----:B------:R-:W0:Y:S06]  /*0050*/  LDCU UR4, c[0x0][0x2f8] ;  /* 0x00005f00ff0477ac */ /* 0x000e2c0008000800 */
[----:B------:R-:W1:Y:S01]  /*0060*/  LDC R0, c[0x0][0x360] ;  /* 0x0000d800ff007b82 */ /* 0x000e620000000800 */
[----:B0-----:R-:W-:-:S05]  /*0070*/  IADD3 R6, P1, PT, R1, UR4, RZ ;  /* 0x0000000401067c10 */ /* 0x001fca000ff3e0ff */
[----:B--2---:R-:W-:Y:S02]  /*0080*/  IMAD.X R7, RZ, RZ, UR5, P1 ;  /* 0x00000005ff077e24 */ /* 0x004fe400088e06ff */
[----:B-1----:R-:W-:-:S05]  /*0090*/  IMAD R0, R0, UR6, R3 ;  /* 0x0000000600007c24 */ /* 0x002fca000f8e0203 */
[----:B------:R-:W-:-:S13]  /*00a0*/  ISETP.GT.AND P0, PT, R0, 0x9, PT ;  /* 0x000000090000780c */ /* 0x000fda0003f04270 */
[----:B------:R-:W-:Y:S05]  /*00b0*/  @P0 EXIT ;  /* 0x000000000000094d */ /* 0x000fea0003800000 */
[----:B------:R-:W-:Y:S01]  /*00c0*/  MOV R2, 0x0 ;  /* 0x0000000000027802 */ /* 0x000fe20000000f00 */
[----:B------:R0:W-:Y:S01]  /*00d0*/  STL [R1], R0 ;  /* 0x0000000001007387 */ /* 0x0001e20000100800 */
[----:B------:R-:W1:Y:S04]  /*00e0*/  LDCU.64 UR4, c[0x4][0x8] ;  /* 0x01000100ff0477ac */ /* 0x000e680008000a00 */
[----:B------:R-:W2:Y:S01]  /*00f0*/  LDC.64 R2, c[0x4][R2] ;  /* 0x0100000002027b82 */ /* 0x000ea20000000a00 */
[----:B-1----:R-:W-:Y:S01]  /*0100*/  MOV R4, UR4 ;  /* 0x0000000400047c02 */ /* 0x002fe20008000f00 */
[----:B0-----:R-:W-:-:S07]  /*0110*/  IMAD.U32 R5, RZ, RZ, UR5 ;  /* 0x00000005ff057e24 */ /* 0x001fce000f8e00ff */
[----:B------:R-:W-:-:S07]  /*0120*/  LEPC R20, `(.L_x_0) ;  /* 0x000000001014794e */ /* 0x000fce0000000000 */
[----:B--2---:R-:W-:Y:S05]  /*0130*/  CALL.ABS.NOINC R2 ;  /* 0x0000000002007343 */ /* 0x004fea0003c00000 */
.L_x_0:
[----:B------:R-:W-:Y:S05]  /*0140*/  EXIT ;  /* 0x000000000000794d */ /* 0x000fea0003800000 */
.L_x_1:
[----:B------:R-:W-:-:S00]  /*0150*/  BRA `(.L_x_1) ;  /* 0xfffffffc00fc7947 */ /* 0x000fc0000383ffff */
[----:B------:R-:W-:-:S00]  /*0160*/  NOP ;  /* 0x0000000000007918 */ /* 0x000fc00000000000 */
        /* <DEDUP_REMOVED lines=9> */
.L_x_2:


//--------------------- .nv.global.init           --------------------------
	.section	.nv.global.init,"aw",@progbits
.nv.global.init:
	.type		$str,@object
	.size		$str,(.L_0 - $str)
$str:
        /*0000*/ 	.byte	0x54, 0x68, 0x72, 0x65, 0x61, 0x64, 0x20, 0x25, 0x64, 0x0a, 0x00
.L_0:


//--------------------- .nv.shared.reserved.0     --------------------------
	.section	.nv.shared.reserved.0,"aw",@nobits
	.weak		__nv_reservedSMEM_offset_0_alias
	.size		__nv_reservedSMEM_offset_0_alias, 0, 64
	.other		__nv_reservedSMEM_offset_0_alias,@"STO_CUDA_RESERVED_SHARED STV_DEFAULT"
__nv_reservedSMEM_offset_0_alias:
	.zero		0
	.zero		64


//--------------------- .nv.constant0._Z11dummyKernelv --------------------------
	.section	.nv.constant0._Z11dummyKernelv,"a",@progbits
	.sectionflags	@""
	.align	4
.nv.constant0._Z11dummyKernelv:
	.zero		896


//--------------------- SYMBOLS --------------------------

	.type		.nv.reservedSmem.offset0,@object
	.size		.nv.reservedSmem.offset0,0x4
	.type		vprintf,@function
